//
// Generated by NVIDIA NVVM Compiler
//
// Compiler Build ID: CL-36424714
// Cuda compilation tools, release 13.0, V13.0.88
// Based on NVVM 20.0.0
//

.version 9.0
.target sm_100
.address_size 64

	// .globl	_Z3sxyPKfS0_Pfj

.visible .entry _Z3sxyPKfS0_Pfj(
	.param .u64 .ptr .align 1 _Z3sxyPKfS0_Pfj_param_0,
	.param .u64 .ptr .align 1 _Z3sxyPKfS0_Pfj_param_1,
	.param .u64 .ptr .align 1 _Z3sxyPKfS0_Pfj_param_2,
	.param .u32 _Z3sxyPKfS0_Pfj_param_3
)
{
	.reg .pred 	%p<3>;
	.reg .b32 	%r<11>;
	.reg .b32 	%f<4>;
	.reg .b64 	%rd<11>;

	ld.param.u64 	%rd4, [_Z3sxyPKfS0_Pfj_param_0];
	ld.param.u64 	%rd5, [_Z3sxyPKfS0_Pfj_param_1];
	ld.param.u64 	%rd6, [_Z3sxyPKfS0_Pfj_param_2];
	ld.param.u32 	%r6, [_Z3sxyPKfS0_Pfj_param_3];
	mov.u32 	%r7, %tid.x;
	mov.u32 	%r8, %ctaid.x;
	mov.u32 	%r1, %ntid.x;
	mad.lo.s32 	%r10, %r8, %r1, %r7;
	setp.ge.u32 	%p1, %r10, %r6;
	@%p1 bra 	$L__BB0_3;
	mov.u32 	%r9, %nctaid.x;
	mul.lo.s32 	%r3, %r1, %r9;
	cvta.to.global.u64 	%rd1, %rd4;
	cvta.to.global.u64 	%rd2, %rd5;
	cvta.to.global.u64 	%rd3, %rd6;
$L__BB0_2:
	mul.wide.s32 	%rd7, %r10, 4;
	add.s64 	%rd8, %rd1, %rd7;
	ld.global.f32 	%f1, [%rd8];
	add.s64 	%rd9, %rd2, %rd7;
	ld.global.f32 	%f2, [%rd9];
	add.f32 	%f3, %f1, %f2;
	add.s64 	%rd10, %rd3, %rd7;
	st.global.f32 	[%rd10], %f3;
	add.s32 	%r10, %r10, %r3;
	setp.lt.u32 	%p2, %r10, %r6;
	@%p2 bra 	$L__BB0_2;
$L__BB0_3:
	ret;

}


// ===== COMPILED SASS (sm_100) =====

	.target	sm_100

	.elftype	@"ET_EXEC"


//--------------------- .note.nv.tkinfo           --------------------------
	.section	.note.nv.tkinfo,"",@"SHT_NOTE"
	.sectionflags	@"SHF_NOTE_NV_TKINFO"
	.tkinfo
        /*0018*/ 	.word	0x00000002
        /*0030*/ 	.string	""
        /*0030*/ 	.string	"ptxas"
        /*0030*/ 	.string	"Cuda compilation tools, release 13.0, V13.0.88"
        /*0030*/ 	.string	"Build cuda_13.0.r13.0/compiler.36424714_0"
        /*0030*/ 	.string	"-arch sm_100 -m 64 "



//--------------------- .note.nv.cuinfo           --------------------------
	.section	.note.nv.cuinfo,"",@"SHT_NOTE"
	.sectionflags	@"SHF_NOTE_NV_CUINFO"
        /*0018*/ 	.short	0x0002
        /*001a*/ 	.short	0x0064
        /*001c*/ 	.short	0x0082
	.zero		2


//--------------------- .nv.info                  --------------------------
	.section	.nv.info,"",@"SHT_CUDA_INFO"
	.align	4


	//----- nvinfo : EIATTR_REGCOUNT
	.align		4
        /*0000*/ 	.byte	0x04, 0x2f
        /*0002*/ 	.short	(.L_1 - .L_0)
	.align		4
.L_0:
        /*0004*/ 	.word	index@(_Z3sxyPKfS0_Pfj)
        /*0008*/ 	.word	0x00000014


	//----- nvinfo : EIATTR_FRAME_SIZE
	.align		4
.L_1:
        /*000c*/ 	.byte	0x04, 0x11
        /*000e*/ 	.short	(.L_3 - .L_2)
	.align		4
.L_2:
        /*0010*/ 	.word	index@(_Z3sxyPKfS0_Pfj)
        /*0014*/ 	.word	0x00000000


	//----- nvinfo : EIATTR_MIN_STACK_SIZE
	.align		4
.L_3:
        /*0018*/ 	.byte	0x04, 0x12
        /*001a*/ 	.short	(.L_5 - .L_4)
	.align		4
.L_4:
        /*001c*/ 	.word	index@(_Z3sxyPKfS0_Pfj)
        /*0020*/ 	.word	0x00000000
.L_5:


//--------------------- .nv.compat                --------------------------
	.section	.nv.compat,"",@"SHT_CUDA_COMPAT_INFO"
	.align	4
        /*0000*/ 	.byte	0x02, 0x09, 0x00, 0x00, 0x02, 0x02, 0x01, 0x00, 0x02, 0x05, 0x05, 0x00, 0x03, 0x07, 0x01, 0x01
        /*0010*/ 	.byte	0x02, 0x03, 0x00, 0x00, 0x02, 0x06, 0x01, 0x00, 0x04, 0x0b, 0x08, 0x00, 0x09, 0x00, 0x00, 0x00
        /*0020*/ 	.byte	0x00, 0x00, 0x00, 0x00


//--------------------- .nv.info._Z3sxyPKfS0_Pfj  --------------------------
	.section	.nv.info._Z3sxyPKfS0_Pfj,"",@"SHT_CUDA_INFO"
	.sectionflags	@""
	.align	4


	//----- nvinfo : EIATTR_CUDA_API_VERSION
	.align		4
        /*0000*/ 	.byte	0x04, 0x37
        /*0002*/ 	.short	(.L_7 - .L_6)
.L_6:
        /*0004*/ 	.word	0x00000082


	//----- nvinfo : EIATTR_KPARAM_INFO
	.align		4
.L_7:
        /*0008*/ 	.byte	0x04, 0x17
        /*000a*/ 	.short	(.L_9 - .L_8)
.L_8:
        /*000c*/ 	.word	0x00000000
        /*0010*/ 	.short	0x0003
        /*0012*/ 	.short	0x0018
        /*0014*/ 	.byte	0x00, 0xf0, 0x11, 0x00


	//----- nvinfo : EIATTR_KPARAM_INFO
	.align		4
.L_9:
        /*0018*/ 	.byte	0x04, 0x17
        /*001a*/ 	.short	(.L_11 - .L_10)
.L_10:
        /*001c*/ 	.word	0x00000000
        /*0020*/ 	.short	0x0002
        /*0022*/ 	.short	0x0010
        /*0024*/ 	.byte	0x00, 0xf5, 0x21, 0x00


	//----- nvinfo : EIATTR_KPARAM_INFO
	.align		4
.L_11:
        /*0028*/ 	.byte	0x04, 0x17
        /*002a*/ 	.short	(.L_13 - .L_12)
.L_12:
        /*002c*/ 	.word	0x00000000
        /*0030*/ 	.short	0x0001
        /*0032*/ 	.short	0x0008
        /*0034*/ 	.byte	0x00, 0xf5, 0x21, 0x00


	//----- nvinfo : EIATTR_KPARAM_INFO
	.align		4
.L_13:
        /*0038*/ 	.byte	0x04, 0x17
        /*003a*/ 	.short	(.L_15 - .L_14)
.L_14:
        /*003c*/ 	.word	0x00000000
        /*0040*/ 	.short	0x0000
        /*0042*/ 	.short	0x0000
        /*0044*/ 	.byte	0x00, 0xf5, 0x21, 0x00


	//----- nvinfo : EIATTR_SPARSE_MMA_MASK
	.align		4
.L_15:
        /*0048*/ 	.byte	0x03, 0x50
        /*004a*/ 	.short	0x0000


	//----- nvinfo : EIATTR_MAXREG_COUNT
	.align		4
        /*004c*/ 	.byte	0x03, 0x1b
        /*004e*/ 	.short	0x00ff


	//----- nvinfo : EIATTR_MERCURY_ISA_VERSION
	.align		4
        /*0050*/ 	.byte	0x03, 0x5f
        /*0052*/ 	.short	0x0101


	//----- nvinfo : EIATTR_VRC_CTA_INIT_COUNT
	.align		4
        /*0054*/ 	.byte	0x02, 0x4a
	.zero		1
	.zero		1


	//----- nvinfo : EIATTR_EXIT_INSTR_OFFSETS
	.align		4
        /*0058*/ 	.byte	0x04, 0x1c
        /*005a*/ 	.short	(.L_17 - .L_16)


	//   ....[0]....
.L_16:
        /*005c*/ 	.word	0x00000070


	//   ....[1]....
        /*0060*/ 	.word	0x00000180


	//----- nvinfo : EIATTR_CRS_STACK_SIZE
	.align		4
.L_17:
        /*0064*/ 	.byte	0x04, 0x1e
        /*0066*/ 	.short	(.L_19 - .L_18)
.L_18:
        /*0068*/ 	.word	0x00000000


	//----- nvinfo : EIATTR_CBANK_PARAM_SIZE
	.align		4
.L_19:
        /*006c*/ 	.byte	0x03, 0x19
        /*006e*/ 	.short	0x001c


	//----- nvinfo : EIATTR_PARAM_CBANK
	.align		4
        /*0070*/ 	.byte	0x04, 0x0a
        /*0072*/ 	.short	(.L_21 - .L_20)
	.align		4
.L_20:
        /*0074*/ 	.word	index@(.nv.constant0._Z3sxyPKfS0_Pfj)
        /*0078*/ 	.short	0x0380
        /*007a*/ 	.short	0x001c


	//----- nvinfo : EIATTR_SW_WAR
	.align		4
.L_21:
        /*007c*/ 	.byte	0x04, 0x36
        /*007e*/ 	.short	(.L_23 - .L_22)
.L_22:
        /*0080*/ 	.word	0x00000008
.L_23:


//--------------------- .nv.callgraph             --------------------------
	.section	.nv.callgraph,"",@"SHT_CUDA_CALLGRAPH"
	.align	4
	.sectionentsize	8
	.align		4
        /*0000*/ 	.word	0x00000000
	.align		4
        /*0004*/ 	.word	0xffffffff
	.align		4
        /*0008*/ 	.word	0x00000000
	.align		4
        /*000c*/ 	.word	0xfffffffe
	.align		4
        /*0010*/ 	.word	0x00000000
	.align		4
        /*0014*/ 	.word	0xfffffffd
	.align		4
        /*0018*/ 	.word	0x00000000
	.align		4
        /*001c*/ 	.word	0xfffffffc


//--------------------- .text._Z3sxyPKfS0_Pfj     --------------------------
	.section	.text._Z3sxyPKfS0_Pfj,"ax",@progbits
	.align	128
        .global         _Z3sxyPKfS0_Pfj
        .type           _Z3sxyPKfS0_Pfj,@function
        .size           _Z3sxyPKfS0_Pfj,(.L_x_2 - _Z3sxyPKfS0_Pfj)
        .other          _Z3sxyPKfS0_Pfj,@"STO_CUDA_ENTRY STV_DEFAULT"
_Z3sxyPKfS0_Pfj:
.text._Z3sxyPKfS0_Pfj:
[----:B------:R-:W-:Y:S01]  /*0000*/  LDC R1, c[0x0][0x37c] ;  /* 0x0000df00ff017b82 */ /* 0x000fe20000000800 */
[----:B------:R-:W0:Y:S07]  /*0010*/  S2R R0, SR_TID.X ;  /* 0x0000000000007919 */ /* 0x000e2e0000002100 */
[----:B------:R-:W0:Y:S01]  /*0020*/  S2UR UR4, SR_CTAID.X ;  /* 0x00000000000479c3 */ /* 0x000e220000002500 */
[----:B------:R-:W1:Y:S07]  /*0030*/  LDCU UR5, c[0x0][0x398] ;  /* 0x00007300ff0577ac */ /* 0x000e6e0008000800 */
[----:B------:R-:W0:Y:S02]  /*0040*/  LDC R15, c[0x0][0x360] ;  /* 0x0000d800ff0f7b82 */ /* 0x000e240000000800 */
[----:B0-----:R-:W-:-:S05]  /*0050*/  IMAD R0, R15, UR4, R0 ;  /* 0x000000040f007c24 */ /* 0x001fca000f8e0200 */
[----:B-1----:R-:W-:-:S13]  /*0060*/  ISETP.GE.U32.AND P0, PT, R0, UR5, PT ;  /* 0x0000000500007c0c */ /* 0x002fda000bf06070 */
[----:B------:R-:W-:Y:S05]  /*0070*/  @P0 EXIT ;  /* 0x000000000000094d */ /* 0x000fea0003800000 */
[----:B------:R-:W0:Y:S01]  /*0080*/  LDC.64 R12, c[0x0][0x390] ;  /* 0x0000e400ff0c7b82 */ /* 0x000e220000000a00 */
[----:B------:R-:W1:Y:S01]  /*0090*/  LDCU UR4, c[0x0][0x370] ;  /* 0x00006e00ff0477ac */ /* 0x000e620008000800 */
[----:B------:R-:W2:Y:S06]  /*00a0*/  LDCU.64 UR6, c[0x0][0x358] ;  /* 0x00006b00ff0677ac */ /* 0x000eac0008000a00 */
[----:B------:R-:W3:Y:S08]  /*00b0*/  LDC.64 R8, c[0x0][0x380] ;  /* 0x0000e000ff087b82 */ /* 0x000ef00000000a00 */
[----:B------:R-:W4:Y:S01]  /*00c0*/  LDC.64 R10, c[0x0][0x388] ;  /* 0x0000e200ff0a7b82 */ /* 0x000f220000000a00 */
[----:B-1----:R-:W-:-:S07]  /*00d0*/  IMAD R15, R15, UR4, RZ ;  /* 0x000000040f0f7c24 */ /* 0x002fce000f8e02ff */
.L_x_0:
[----:B---3--:R-:W-:-:S04]  /*00e0*/  IMAD.WIDE R2, R0, 0x4, R8 ;  /* 0x0000000400027825 */ /* 0x008fc800078e0208 */
[C---:B----4-:R-:W-:Y:S02]  /*00f0*/  IMAD.WIDE R4, R0.reuse, 0x4, R10 ;  /* 0x0000000400047825 */ /* 0x050fe400078e020a */
[----:B--2---:R-:W2:Y:S04]  /*0100*/  LDG.E R2, desc[UR6][R2.64] ;  /* 0x0000000602027981 */ /* 0x004ea8000c1e1900 */
[----:B------:R-:W2:Y:S01]  /*0110*/  LDG.E R5, desc[UR6][R4.64] ;  /* 0x0000000604057981 */ /* 0x000ea2000c1e1900 */
[----:B01----:R-:W-:Y:S01]  /*0120*/  IMAD.WIDE R6, R0, 0x4, R12 ;  /* 0x0000000400067825 */ /* 0x003fe200078e020c */
[----:B------:R-:W-:-:S04]  /*0130*/  IADD3 R0, PT, PT, R15, R0, RZ ;  /* 0x000000000f007210 */ /* 0x000fc80007ffe0ff */
[----:B------:R-:W-:Y:S01]  /*0140*/  ISETP.GE.U32.AND P0, PT, R0, UR5, PT ;  /* 0x0000000500007c0c */ /* 0x000fe2000bf06070 */
[----:B--2---:R-:W-:-:S05]  /*0150*/  FADD R17, R2, R5 ;  /* 0x0000000502117221 */ /* 0x004fca0000000000 */
[----:B------:R1:W-:Y:S07]  /*0160*/  STG.E desc[UR6][R6.64], R17 ;  /* 0x0000001106007986 */ /* 0x0003ee000c101906 */
[----:B------:R-:W-:Y:S05]  /*0170*/  @!P0 BRA `(.L_x_0) ;  /* 0xfffffffc00d88947 */ /* 0x000fea000383ffff */
[----:B------:R-:W-:Y:S05]  /*0180*/  EXIT ;  /* 0x000000000000794d */ /* 0x000fea0003800000 */
.L_x_1:
[----:B------:R-:W-:-:S00]  /*0190*/  BRA `(.L_x_1) ;  /* 0xfffffffc00fc7947 */ /* 0x000fc0000383ffff */
[----:B------:R-:W-:-:S00]  /*01a0*/  NOP ;  /* 0x0000000000007918 */ /* 0x000fc00000000000 */
        /* <DEDUP_REMOVED lines=13> */
.L_x_2:


//--------------------- .nv.shared.reserved.0     --------------------------
	.section	.nv.shared.reserved.0,"aw",@nobits
	.weak		__nv_reservedSMEM_offset_0_alias
	.size		__nv_reservedSMEM_offset_0_alias, 0, 64
	.other		__nv_reservedSMEM_offset_0_alias,@"STO_CUDA_RESERVED_SHARED STV_DEFAULT"
__nv_reservedSMEM_offset_0_alias:
	.zero		0
	.zero		64


//--------------------- .nv.constant0._Z3sxyPKfS0_Pfj --------------------------
	.section	.nv.constant0._Z3sxyPKfS0_Pfj,"a",@progbits
	.sectionflags	@""
	.align	4
.nv.constant0._Z3sxyPKfS0_Pfj:
	.zero		924


//--------------------- SYMBOLS --------------------------

	.type		.nv.reservedSmem.offset0,@object
	.size		.nv.reservedSmem.offset0,0x4
